	.headerflags	@"EF_CUDA_TEXMODE_UNIFIED EF_CUDA_64BIT_ADDRESS EF_CUDA_ACCELERATORS EF_CUDA_SM90 EF_CUDA_VIRTUAL_SM(EF_CUDA_SM90)"
	.elftype	@"ET_EXEC"


//--------------------- .nv.info                  --------------------------
	.section	.nv.info,"",@"SHT_CUDA_INFO"
	.align	4


	//----- nvinfo : EIATTR_REGCOUNT
	.align		4
        /*0000*/ 	.byte	0x04, 0x2f
        /*0002*/ 	.short	(.L_3 - .L_2)
	.align		4
.L_2:
        /*0004*/ 	.word	index@(triton_poi_fused__native_batch_norm_legit_no_training_add_div_hardtanh_mul_30)
        /*0008*/ 	.word	0x00000017


	//----- nvinfo : EIATTR_MIN_STACK_SIZE
	.align		4
.L_3:
        /*000c*/ 	.byte	0x04, 0x12
        /*000e*/ 	.short	(.L_5 - .L_4)
	.align		4
.L_4:
        /*0010*/ 	.word	index@(triton_poi_fused__native_batch_norm_legit_no_training_add_div_hardtanh_mul_30)
        /*0014*/ 	.word	0x00000000


	//----- nvinfo : EIATTR_FRAME_SIZE
	.align		4
.L_5:
        /*0018*/ 	.byte	0x04, 0x11
        /*001a*/ 	.short	(.L_7 - .L_6)
	.align		4
.L_6:
        /*001c*/ 	.word	index@(triton_poi_fused__native_batch_norm_legit_no_training_add_div_hardtanh_mul_30)
        /*0020*/ 	.word	0x00000000


	//----- nvinfo : EIATTR_MIN_STACK_SIZE
	.align		4
.L_7:
        /*0024*/ 	.byte	0x04, 0x12
        /*0026*/ 	.short	(.L_9 - .L_8)
	.align		4
.L_8:
        /*0028*/ 	.word	index@(triton_poi_fused__native_batch_norm_legit_no_training_add_div_hardtanh_mul_30)
        /*002c*/ 	.word	0x00000000
.L_9:


//--------------------- .nv.info.triton_poi_fused__native_batch_norm_legit_no_training_add_div_hardtanh_mul_30 --------------------------
	.section	.nv.info.triton_poi_fused__native_batch_norm_legit_no_training_add_div_hardtanh_mul_30,"",@"SHT_CUDA_INFO"
	.sectionflags	@""
	.align	4


	//----- nvinfo : EIATTR_CUDA_API_VERSION
	.align		4
        /*0000*/ 	.byte	0x04, 0x37
        /*0002*/ 	.short	(.L_11 - .L_10)
.L_10:
        /*0004*/ 	.word	0x0000007c


	//----- nvinfo : EIATTR_KPARAM_INFO
	.align		4
.L_11:
        /*0008*/ 	.byte	0x04, 0x17
        /*000a*/ 	.short	(.L_13 - .L_12)
.L_12:
        /*000c*/ 	.word	0x00000000
        /*0010*/ 	.short	0x0006
        /*0012*/ 	.short	0x0030
        /*0014*/ 	.byte	0x00, 0xf0, 0x11, 0x00


	//----- nvinfo : EIATTR_KPARAM_INFO
	.align		4
.L_13:
        /*0018*/ 	.byte	0x04, 0x17
        /*001a*/ 	.short	(.L_15 - .L_14)
.L_14:
        /*001c*/ 	.word	0x00000000
        /*0020*/ 	.short	0x0005
        /*0022*/ 	.short	0x0028
        /*0024*/ 	.byte	0x00, 0xf4, 0x21, 0x00


	//----- nvinfo : EIATTR_KPARAM_INFO
	.align		4
.L_15:
        /*0028*/ 	.byte	0x04, 0x17
        /*002a*/ 	.short	(.L_17 - .L_16)
.L_16:
        /*002c*/ 	.word	0x00000000
        /*0030*/ 	.short	0x0004
        /*0032*/ 	.short	0x0020
        /*0034*/ 	.byte	0x00, 0xf4, 0x21, 0x00


	//----- nvinfo : EIATTR_KPARAM_INFO
	.align		4
.L_17:
        /*0038*/ 	.byte	0x04, 0x17
        /*003a*/ 	.short	(.L_19 - .L_18)
.L_18:
        /*003c*/ 	.word	0x00000000
        /*0040*/ 	.short	0x0003
        /*0042*/ 	.short	0x0018
        /*0044*/ 	.byte	0x00, 0xf4, 0x21, 0x00


	//----- nvinfo : EIATTR_KPARAM_INFO
	.align		4
.L_19:
        /*0048*/ 	.byte	0x04, 0x17
        /*004a*/ 	.short	(.L_21 - .L_20)
.L_20:
        /*004c*/ 	.word	0x00000000
        /*0050*/ 	.short	0x0002
        /*0052*/ 	.short	0x0010
        /*0054*/ 	.byte	0x00, 0xf4, 0x21, 0x00


	//----- nvinfo : EIATTR_KPARAM_INFO
	.align		4
.L_21:
        /*0058*/ 	.byte	0x04, 0x17
        /*005a*/ 	.short	(.L_23 - .L_22)
.L_22:
        /*005c*/ 	.word	0x00000000
        /*0060*/ 	.short	0x0001
        /*0062*/ 	.short	0x0008
        /*0064*/ 	.byte	0x00, 0xf4, 0x21, 0x00


	//----- nvinfo : EIATTR_KPARAM_INFO
	.align		4
.L_23:
        /*0068*/ 	.byte	0x04, 0x17
        /*006a*/ 	.short	(.L_25 - .L_24)
.L_24:
        /*006c*/ 	.word	0x00000000
        /*0070*/ 	.short	0x0000
        /*0072*/ 	.short	0x0000
        /*0074*/ 	.byte	0x00, 0xf4, 0x21, 0x00


	//----- nvinfo : EIATTR_SPARSE_MMA_MASK
	.align		4
.L_25:
        /*0078*/ 	.byte	0x03, 0x50
        /*007a*/ 	.short	0x0000


	//----- nvinfo : EIATTR_MAXREG_COUNT
	.align		4
        /*007c*/ 	.byte	0x03, 0x1b
        /*007e*/ 	.short	0x00ff


	//----- nvinfo : EIATTR_EXIT_INSTR_OFFSETS
	.align		4
        /*0080*/ 	.byte	0x04, 0x1c
        /*0082*/ 	.short	(.L_27 - .L_26)


	//   ....[0]....
.L_26:
        /*0084*/ 	.word	0x000004b0


	//   ....[1]....
        /*0088*/ 	.word	0x000004f0


	//----- nvinfo : EIATTR_REQNTID
	.align		4
.L_27:
        /*008c*/ 	.byte	0x04, 0x10
        /*008e*/ 	.short	(.L_29 - .L_28)
.L_28:
        /*0090*/ 	.word	0x00000080
        /*0094*/ 	.word	0x00000001
        /*0098*/ 	.word	0x00000001


	//----- nvinfo : EIATTR_CBANK_PARAM_SIZE
	.align		4
.L_29:
        /*009c*/ 	.byte	0x03, 0x19
        /*009e*/ 	.short	0x0034


	//----- nvinfo : EIATTR_PARAM_CBANK
	.align		4
        /*00a0*/ 	.byte	0x04, 0x0a
        /*00a2*/ 	.short	(.L_31 - .L_30)
	.align		4
.L_30:
        /*00a4*/ 	.word	index@(.nv.constant0.triton_poi_fused__native_batch_norm_legit_no_training_add_div_hardtanh_mul_30)
        /*00a8*/ 	.short	0x0210
        /*00aa*/ 	.short	0x0034


	//----- nvinfo : EIATTR_SW_WAR
	.align		4
.L_31:
        /*00ac*/ 	.byte	0x04, 0x36
        /*00ae*/ 	.short	(.L_33 - .L_32)
.L_32:
        /*00b0*/ 	.word	0x00000008
.L_33:


//--------------------- .nv.callgraph             --------------------------
	.section	.nv.callgraph,"",@"SHT_CUDA_CALLGRAPH"
	.align	4
	.sectionentsize	8
	.align		4
        /*0000*/ 	.word	0x00000000
	.align		4
        /*0004*/ 	.word	0xffffffff
	.align		4
        /*0008*/ 	.word	0x00000000
	.align		4
        /*000c*/ 	.word	0xfffffffe
	.align		4
        /*0010*/ 	.word	0x00000000
	.align		4
        /*0014*/ 	.word	0xfffffffd
	.align		4
        /*0018*/ 	.word	0x00000000
	.align		4
        /*001c*/ 	.word	0xfffffffc


//--------------------- .nv.constant4             --------------------------
	.section	.nv.constant4,"a",@progbits
	.align	8
	.align		8
.nv.constant4:
        /*0000*/ 	.dword	_$_str
	.align		8
        /*0008*/ 	.dword	_$_str_$_2


//--------------------- .text.triton_poi_fused__native_batch_norm_legit_no_training_add_div_hardtanh_mul_30 --------------------------
	.section	.text.triton_poi_fused__native_batch_norm_legit_no_training_add_div_hardtanh_mul_30,"ax",@progbits
	.align	128
        .global         triton_poi_fused__native_batch_norm_legit_no_training_add_div_hardtanh_mul_30
        .type           triton_poi_fused__native_batch_norm_legit_no_training_add_div_hardtanh_mul_30,@function
        .size           triton_poi_fused__native_batch_norm_legit_no_training_add_div_hardtanh_mul_30,(.L_x_1 - triton_poi_fused__native_batch_norm_legit_no_training_add_div_hardtanh_mul_30)
        .other          triton_poi_fused__native_batch_norm_legit_no_training_add_div_hardtanh_mul_30,@"STO_CUDA_ENTRY STV_DEFAULT"
triton_poi_fused__native_batch_norm_legit_no_training_add_div_hardtanh_mul_30:
.text.triton_poi_fused__native_batch_norm_legit_no_training_add_div_hardtanh_mul_30:
[----:B------:R-:W0:Y:S01]  /*0000*/  LDC R1, c[0x0][0x28] ;  /* 0x00000a00ff017b82 */ /* 0x000e220000000800 */
[----:B------:R-:W1:Y:S07]  /*0010*/  S2R R0, SR_TID.X ;  /* 0x0000000000007919 */ /* 0x000e6e0000002100 */
[----:B------:R-:W2:Y:S01]  /*0020*/  LDC.64 R8, c[0x0][0x228] ;  /* 0x00008a00ff087b82 */ /* 0x000ea20000000a00 */
[----:B------:R-:W-:Y:S01]  /*0030*/  ULDC.64 UR4, c[0x0][0x208] ;  /* 0x0000820000047ab9 */ /* 0x000fe20000000a00 */
[----:B------:R-:W3:Y:S06]  /*0040*/  S2R R3, SR_CTAID.X ;  /* 0x0000000000037919 */ /* 0x000eec0000002500 */
[----:B------:R-:W4:Y:S08]  /*0050*/  LDC.64 R14, c[0x0][0x220] ;  /* 0x00008800ff0e7b82 */ /* 0x000f300000000a00 */
[----:B------:R-:W5:Y:S08]  /*0060*/  LDC.64 R12, c[0x0][0x218] ;  /* 0x00008600ff0c7b82 */ /* 0x000f700000000a00 */
[----:B------:R-:W5:Y:S01]  /*0070*/  LDC.64 R16, c[0x0][0x230] ;  /* 0x00008c00ff107b82 */ /* 0x000f620000000a00 */
[----:B-1----:R-:W-:-:S07]  /*0080*/  SHF.L.U32 R0, R0, 0x1, RZ ;  /* 0x0000000100007819 */ /* 0x002fce00000006ff */
[----:B------:R-:W1:Y:S01]  /*0090*/  LDC.64 R18, c[0x0][0x238] ;  /* 0x00008e00ff127b82 */ /* 0x000e620000000a00 */
[----:B------:R-:W-:-:S04]  /*00a0*/  LOP3.LUT R0, R0, 0xfe, RZ, 0xc0, !PT ;  /* 0x000000fe00007812 */ /* 0x000fc800078ec0ff */
[----:B---3--:R-:W-:-:S04]  /*00b0*/  LEA R0, R3, R0, 0x8 ;  /* 0x0000000003007211 */ /* 0x008fc800078e40ff */
[C---:B------:R-:W-:Y:S01]  /*00c0*/  ISETP.GE.AND P0, PT, R0.reuse, 0x1800, PT ;  /* 0x000018000000780c */ /* 0x040fe20003f06270 */
[----:B------:R-:W-:-:S05]  /*00d0*/  IMAD.HI R2, R0, 0x2aaaaaab, RZ ;  /* 0x2aaaaaab00027827 */ /* 0x000fca00078e02ff */
[----:B------:R-:W-:-:S04]  /*00e0*/  SHF.R.U32.HI R3, RZ, 0x1f, R2 ;  /* 0x0000001fff037819 */ /* 0x000fc80000011602 */
[----:B------:R-:W-:-:S05]  /*00f0*/  LEA.HI R3, R2, R3, RZ, 0x1c ;  /* 0x0000000302037211 */ /* 0x000fca00078fe0ff */
[----:B------:R-:W-:Y:S01]  /*0100*/  IMAD R11, R3, -0x60, R0 ;  /* 0xffffffa0030b7824 */ /* 0x000fe200078e0200 */
[----:B------:R-:W-:-:S03]  /*0110*/  CS2R R2, SRZ ;  /* 0x0000000000027805 */ /* 0x000fc6000001ff00 */
[----:B--2---:R-:W-:-:S05]  /*0120*/  IMAD.WIDE R8, R11, 0x4, R8 ;  /* 0x000000040b087825 */ /* 0x004fca00078e0208 */
[----:B------:R2:W3:Y:S01]  /*0130*/  @!P0 LDG.E.EL.64 R2, desc[UR4][R8.64] ;  /* 0x0000000408028981 */ /* 0x0004e2000c2e1b00 */
[----:B------:R-:W-:Y:S02]  /*0140*/  CS2R R4, SRZ ;  /* 0x0000000000047805 */ /* 0x000fe4000001ff00 */
[----:B------:R-:W-:Y:S01]  /*0150*/  CS2R R6, SRZ ;  /* 0x0000000000067805 */ /* 0x000fe2000001ff00 */
[----:B----4-:R-:W-:-:S04]  /*0160*/  IMAD.WIDE R14, R11, 0x4, R14 ;  /* 0x000000040b0e7825 */ /* 0x010fc800078e020e */
[----:B-----5:R-:W-:Y:S01]  /*0170*/  IMAD.WIDE R12, R0, 0x4, R12 ;  /* 0x00000004000c7825 */ /* 0x020fe200078e020c */
[----:B------:R-:W4:Y:S01]  /*0180*/  @!P0 LDG.E.EL.64 R4, desc[UR4][R14.64] ;  /* 0x000000040e048981 */ /* 0x000f22000c2e1b00 */
[----:B--2---:R-:W-:Y:S02]  /*0190*/  CS2R R8, SRZ ;  /* 0x0000000000087805 */ /* 0x004fe4000001ff00 */
[C---:B0-----:R-:W-:Y:S01]  /*01a0*/  IMAD.WIDE R16, R11.reuse, 0x4, R16 ;  /* 0x000000040b107825 */ /* 0x041fe200078e0210 */
[----:B------:R0:W4:Y:S03]  /*01b0*/  @!P0 LDG.E.64 R6, desc[UR4][R12.64] ;  /* 0x000000040c068981 */ /* 0x000126000c1e1b00 */
[----:B-1----:R-:W-:Y:S01]  /*01c0*/  IMAD.WIDE R18, R11, 0x4, R18 ;  /* 0x000000040b127825 */ /* 0x002fe200078e0212 */
[----:B------:R-:W-:-:S04]  /*01d0*/  CS2R R10, SRZ ;  /* 0x00000000000a7805 */ /* 0x000fc8000001ff00 */
[----:B------:R-:W2:Y:S04]  /*01e0*/  @!P0 LDG.E.EL.64 R8, desc[UR4][R18.64] ;  /* 0x0000000412088981 */ /* 0x000ea8000c2e1b00 */
[----:B------:R-:W2:Y:S01]  /*01f0*/  @!P0 LDG.E.EL.64 R10, desc[UR4][R16.64] ;  /* 0x00000004100a8981 */ /* 0x000ea2000c2e1b00 */
[----:B0-----:R-:W-:Y:S01]  /*0200*/  HFMA2.MMA R13, -RZ, RZ, 1.625, 0 ;  /* 0x3e800000ff0d7435 */ /* 0x001fe200000001ff */
[----:B---3--:R-:W-:Y:S01]  /*0210*/  FADD R2, R2, 9.9999997473787516356e-06 ;  /* 0x3727c5ac02027421 */ /* 0x008fe20000000000 */
[----:B------:R-:W-:-:S03]  /*0220*/  FADD R3, R3, 9.9999997473787516356e-06 ;  /* 0x3727c5ac03037421 */ /* 0x000fc60000000000 */
[----:B------:R-:W0:Y:S08]  /*0230*/  MUFU.SQRT R20, R2 ;  /* 0x0000000200147308 */ /* 0x000e300000002000 */
[----:B------:R-:W1:Y:S01]  /*0240*/  MUFU.SQRT R14, R3 ;  /* 0x00000003000e7308 */ /* 0x000e620000002000 */
[C---:B0-----:R-:W-:Y:S02]  /*0250*/  FSETP.GT.AND P1, PT, R20.reuse, 8.50705917302346158658e+37, PT ;  /* 0x7e8000001400780b */ /* 0x041fe40003f24000 */
[----:B------:R-:W-:-:S02]  /*0260*/  FSETP.GEU.AND P3, PT, R20, 1.175494350822287508e-38, PT ;  /* 0x008000001400780b */ /* 0x000fc40003f6e000 */
[C---:B-1----:R-:W-:Y:S02]  /*0270*/  FSETP.GT.AND P2, PT, R14.reuse, 8.50705917302346158658e+37, PT ;  /* 0x7e8000000e00780b */ /* 0x042fe40003f44000 */
[----:B------:R-:W-:-:S07]  /*0280*/  FSETP.GEU.AND P4, PT, R14, 1.175494350822287508e-38, PT ;  /* 0x008000000e00780b */ /* 0x000fce0003f8e000 */
[----:B------:R-:W-:-:S04]  /*0290*/  @P1 FMUL R20, R20, 0.25 ;  /* 0x3e80000014141820 */ /* 0x000fc80000400000 */
[----:B------:R-:W-:Y:S01]  /*02a0*/  @!P3 FMUL R20, R20, 16777216 ;  /* 0x4b8000001414b820 */ /* 0x000fe20000400000 */
[----:B------:R-:W-:-:S04]  /*02b0*/  @P2 FMUL R14, R14, 0.25 ;  /* 0x3e8000000e0e2820 */ /* 0x000fc80000400000 */
[----:B------:R-:W-:Y:S01]  /*02c0*/  @!P4 FMUL R14, R14, 16777216 ;  /* 0x4b8000000e0ec820 */ /* 0x000fe20000400000 */
[----:B------:R-:W0:Y:S01]  /*02d0*/  MUFU.RCP R20, R20 ;  /* 0x0000001400147308 */ /* 0x000e220000001000 */
[----:B------:R-:W-:-:S07]  /*02e0*/  FSEL R3, R13, 1, P1 ;  /* 0x3f8000000d037808 */ /* 0x000fce0000800000 */
[----:B------:R-:W1:Y:S01]  /*02f0*/  MUFU.RCP R14, R14 ;  /* 0x0000000e000e7308 */ /* 0x000e620000001000 */
[----:B------:R-:W-:Y:S01]  /*0300*/  FSEL R13, R13, 1, P2 ;  /* 0x3f8000000d0d7808 */ /* 0x000fe20001000000 */
[----:B------:R-:W-:Y:S01]  /*0310*/  @!P3 FMUL R3, R3, 16777216 ;  /* 0x4b8000000303b820 */ /* 0x000fe20000400000 */
[----:B----4-:R-:W-:-:S03]  /*0320*/  FADD R4, -R4, R6 ;  /* 0x0000000604047221 */ /* 0x010fc60000000100 */
[----:B------:R-:W-:Y:S01]  /*0330*/  @!P4 FMUL R13, R13, 16777216 ;  /* 0x4b8000000d0dc820 */ /* 0x000fe20000400000 */
[----:B0-----:R-:W-:Y:S01]  /*0340*/  FMUL R3, R20, R3 ;  /* 0x0000000314037220 */ /* 0x001fe20000400000 */
[----:B------:R-:W-:-:S03]  /*0350*/  FADD R5, -R5, R7 ;  /* 0x0000000705057221 */ /* 0x000fc60000000100 */
[----:B------:R-:W-:Y:S01]  /*0360*/  FMUL R3, R4, R3 ;  /* 0x0000000304037220 */ /* 0x000fe20000400000 */
[----:B-1----:R-:W-:-:S03]  /*0370*/  FMUL R2, R14, R13 ;  /* 0x0000000d0e027220 */ /* 0x002fc60000400000 */
[----:B--2---:R-:W-:Y:S01]  /*0380*/  FFMA R8, R3, R10, R8 ;  /* 0x0000000a03087223 */ /* 0x004fe20000000008 */
[----:B------:R-:W-:-:S03]  /*0390*/  FMUL R2, R5, R2 ;  /* 0x0000000205027220 */ /* 0x000fc60000400000 */
[----:B------:R-:W-:Y:S01]  /*03a0*/  FADD R4, R8, 3 ;  /* 0x4040000008047421 */ /* 0x000fe20000000000 */
[----:B------:R-:W-:-:S04]  /*03b0*/  FFMA R9, R2, R11, R9 ;  /* 0x0000000b02097223 */ /* 0x000fc80000000009 */
[C---:B------:R-:W-:Y:S01]  /*03c0*/  FSETP.GTU.AND P1, PT, R4.reuse, RZ, PT ;  /* 0x000000ff0400720b */ /* 0x040fe20003f2c000 */
[----:B------:R-:W0:Y:S01]  /*03d0*/  LDC.64 R2, c[0x0][0x210] ;  /* 0x00008400ff027b82 */ /* 0x000e220000000a00 */
[----:B------:R-:W-:Y:S02]  /*03e0*/  FADD R5, R9, 3 ;  /* 0x4040000009057421 */ /* 0x000fe40000000000 */
[----:B------:R-:W-:-:S03]  /*03f0*/  FSEL R7, R4, RZ, P1 ;  /* 0x000000ff04077208 */ /* 0x000fc60000800000 */
[----:B------:R-:W-:-:S04]  /*0400*/  FSETP.GTU.AND P2, PT, R5, RZ, PT ;  /* 0x000000ff0500720b */ /* 0x000fc80003f4c000 */
[----:B------:R-:W-:Y:S02]  /*0410*/  FSEL R4, R5, RZ, P2 ;  /* 0x000000ff05047208 */ /* 0x000fe40001000000 */
[C---:B------:R-:W-:Y:S02]  /*0420*/  FSETP.GEU.AND P3, PT, R7.reuse, 6, PT ;  /* 0x40c000000700780b */ /* 0x040fe40003f6e000 */
[C---:B------:R-:W-:Y:S02]  /*0430*/  FSETP.GEU.AND P4, PT, R4.reuse, 6, PT ;  /* 0x40c000000400780b */ /* 0x040fe40003f8e000 */
[----:B------:R-:W-:Y:S02]  /*0440*/  FSETP.NAN.AND P1, PT, R7, R7, PT ;  /* 0x000000070700720b */ /* 0x000fe40003f28000 */
[----:B------:R-:W-:-:S07]  /*0450*/  FSETP.NAN.AND P2, PT, R4, R4, PT ;  /* 0x000000040400720b */ /* 0x000fce0003f48000 */
[----:B------:R-:W-:Y:S02]  /*0460*/  @P3 FSEL R7, R7, 6, P1 ;  /* 0x40c0000007073808 */ /* 0x000fe40000800000 */
[----:B------:R-:W-:Y:S01]  /*0470*/  @P4 FSEL R4, R4, 6, P2 ;  /* 0x40c0000004044808 */ /* 0x000fe20001000000 */
[----:B0-----:R-:W-:-:S04]  /*0480*/  IMAD.WIDE R2, R0, 0x4, R2 ;  /* 0x0000000400027825 */ /* 0x001fc800078e0202 */
[----:B------:R-:W-:Y:S01]  /*0490*/  FMUL R7, R8, R7 ;  /* 0x0000000708077220 */ /* 0x000fe20000400000 */
[----:B------:R-:W-:Y:S01]  /*04a0*/  FMUL R4, R9, R4 ;  /* 0x0000000409047220 */ /* 0x000fe20000400000 */
[----:B------:R-:W-:Y:S06]  /*04b0*/  @P0 EXIT ;  /* 0x000000000000094d */ /* 0x000fec0003800000 */
[----:B------:R-:W-:Y:S01]  /*04c0*/  FMUL R6, R7, 0.16666667163372039795 ;  /* 0x3e2aaaab07067820 */ /* 0x000fe20000400000 */
[----:B------:R-:W-:-:S05]  /*04d0*/  FMUL R7, R4, 0.16666667163372039795 ;  /* 0x3e2aaaab04077820 */ /* 0x000fca0000400000 */
[----:B------:R-:W-:Y:S01]  /*04e0*/  STG.E.64 desc[UR4][R2.64], R6 ;  /* 0x0000000602007986 */ /* 0x000fe2000c101b04 */
[----:B------:R-:W-:Y:S05]  /*04f0*/  EXIT ;  /* 0x000000000000794d */ /* 0x000fea0003800000 */
.L_x_0:
[----:B------:R-:W-:-:S00]  /*0500*/  BRA `(.L_x_0) ;  /* 0xfffffffc00fc7947 */ /* 0x000fc0000383ffff */
[----:B------:R-:W-:-:S00]  /*0510*/  NOP ;  /* 0x0000000000007918 */ /* 0x000fc00000000000 */
        /* <DEDUP_REMOVED lines=14> */
.L_x_1:


//--------------------- .nv.global.init           --------------------------
	.section	.nv.global.init,"aw",@progbits
.nv.global.init:
	.type		_$_str,@object
	.size		_$_str,(_$_str_$_2 - _$_str)
_$_str:
        /*0000*/ 	.byte	0x5f, 0x5f, 0x43, 0x55, 0x44, 0x41, 0x5f, 0x46, 0x54, 0x5a, 0x00
	.type		_$_str_$_2,@object
	.size		_$_str_$_2,(.L_1 - _$_str_$_2)
_$_str_$_2:
        /*000b*/ 	.byte	0x5f, 0x5f, 0x43, 0x55, 0x44, 0x41, 0x5f, 0x50, 0x52, 0x45, 0x43, 0x5f, 0x53, 0x51, 0x52, 0x54
        /*001b*/ 	.byte	0x00
.L_1:


//--------------------- .nv.constant0.triton_poi_fused__native_batch_norm_legit_no_training_add_div_hardtanh_mul_30 --------------------------
	.section	.nv.constant0.triton_poi_fused__native_batch_norm_legit_no_training_add_div_hardtanh_mul_30,"a",@progbits
	.sectionflags	@""
	.align	4
.nv.constant0.triton_poi_fused__native_batch_norm_legit_no_training_add_div_hardtanh_mul_30:
	.zero		580
